	.headerflags	@"EF_CUDA_TEXMODE_UNIFIED EF_CUDA_64BIT_ADDRESS EF_CUDA_ACCELERATORS EF_CUDA_SM90 EF_CUDA_VIRTUAL_SM(EF_CUDA_SM90)"
	.elftype	@"ET_EXEC"


//--------------------- .nv.info                  --------------------------
	.section	.nv.info,"",@"SHT_CUDA_INFO"
	.align	4


	//----- nvinfo : EIATTR_REGCOUNT
	.align		4
        /*0000*/ 	.byte	0x04, 0x2f
        /*0002*/ 	.short	(.L_3 - .L_2)
	.align		4
.L_2:
        /*0004*/ 	.word	index@(triton_poi_fused__native_batch_norm_legit_no_training_add_mul_native_batch_norm_backward_relu_sigmoid_11)
        /*0008*/ 	.word	0x00000018


	//----- nvinfo : EIATTR_MIN_STACK_SIZE
	.align		4
.L_3:
        /*000c*/ 	.byte	0x04, 0x12
        /*000e*/ 	.short	(.L_5 - .L_4)
	.align		4
.L_4:
        /*0010*/ 	.word	index@(triton_poi_fused__native_batch_norm_legit_no_training_add_mul_native_batch_norm_backward_relu_sigmoid_11)
        /*0014*/ 	.word	0x00000000


	//----- nvinfo : EIATTR_FRAME_SIZE
	.align		4
.L_5:
        /*0018*/ 	.byte	0x04, 0x11
        /*001a*/ 	.short	(.L_7 - .L_6)
	.align		4
.L_6:
        /*001c*/ 	.word	index@(triton_poi_fused__native_batch_norm_legit_no_training_add_mul_native_batch_norm_backward_relu_sigmoid_11)
        /*0020*/ 	.word	0x00000000


	//----- nvinfo : EIATTR_MIN_STACK_SIZE
	.align		4
.L_7:
        /*0024*/ 	.byte	0x04, 0x12
        /*0026*/ 	.short	(.L_9 - .L_8)
	.align		4
.L_8:
        /*0028*/ 	.word	index@(triton_poi_fused__native_batch_norm_legit_no_training_add_mul_native_batch_norm_backward_relu_sigmoid_11)
        /*002c*/ 	.word	0x00000000
.L_9:


//--------------------- .nv.info.triton_poi_fused__native_batch_norm_legit_no_training_add_mul_native_batch_norm_backward_relu_sigmoid_11 --------------------------
	.section	.nv.info.triton_poi_fused__native_batch_norm_legit_no_training_add_mul_native_batch_norm_backward_relu_sigmoid_11,"",@"SHT_CUDA_INFO"
	.sectionflags	@""
	.align	4


	//----- nvinfo : EIATTR_CUDA_API_VERSION
	.align		4
        /*0000*/ 	.byte	0x04, 0x37
        /*0002*/ 	.short	(.L_11 - .L_10)
.L_10:
        /*0004*/ 	.word	0x0000007c


	//----- nvinfo : EIATTR_KPARAM_INFO
	.align		4
.L_11:
        /*0008*/ 	.byte	0x04, 0x17
        /*000a*/ 	.short	(.L_13 - .L_12)
.L_12:
        /*000c*/ 	.word	0x00000000
        /*0010*/ 	.short	0x0008
        /*0012*/ 	.short	0x0040
        /*0014*/ 	.byte	0x00, 0xf0, 0x11, 0x00


	//----- nvinfo : EIATTR_KPARAM_INFO
	.align		4
.L_13:
        /*0018*/ 	.byte	0x04, 0x17
        /*001a*/ 	.short	(.L_15 - .L_14)
.L_14:
        /*001c*/ 	.word	0x00000000
        /*0020*/ 	.short	0x0007
        /*0022*/ 	.short	0x0038
        /*0024*/ 	.byte	0x00, 0xf4, 0x21, 0x00


	//----- nvinfo : EIATTR_KPARAM_INFO
	.align		4
.L_15:
        /*0028*/ 	.byte	0x04, 0x17
        /*002a*/ 	.short	(.L_17 - .L_16)
.L_16:
        /*002c*/ 	.word	0x00000000
        /*0030*/ 	.short	0x0006
        /*0032*/ 	.short	0x0030
        /*0034*/ 	.byte	0x00, 0xf4, 0x21, 0x00


	//----- nvinfo : EIATTR_KPARAM_INFO
	.align		4
.L_17:
        /*0038*/ 	.byte	0x04, 0x17
        /*003a*/ 	.short	(.L_19 - .L_18)
.L_18:
        /*003c*/ 	.word	0x00000000
        /*0040*/ 	.short	0x0005
        /*0042*/ 	.short	0x0028
        /*0044*/ 	.byte	0x00, 0xf4, 0x21, 0x00


	//----- nvinfo : EIATTR_KPARAM_INFO
	.align		4
.L_19:
        /*0048*/ 	.byte	0x04, 0x17
        /*004a*/ 	.short	(.L_21 - .L_20)
.L_20:
        /*004c*/ 	.word	0x00000000
        /*0050*/ 	.short	0x0004
        /*0052*/ 	.short	0x0020
        /*0054*/ 	.byte	0x00, 0xf4, 0x21, 0x00


	//----- nvinfo : EIATTR_KPARAM_INFO
	.align		4
.L_21:
        /*0058*/ 	.byte	0x04, 0x17
        /*005a*/ 	.short	(.L_23 - .L_22)
.L_22:
        /*005c*/ 	.word	0x00000000
        /*0060*/ 	.short	0x0003
        /*0062*/ 	.short	0x0018
        /*0064*/ 	.byte	0x00, 0xf4, 0x21, 0x00


	//----- nvinfo : EIATTR_KPARAM_INFO
	.align		4
.L_23:
        /*0068*/ 	.byte	0x04, 0x17
        /*006a*/ 	.short	(.L_25 - .L_24)
.L_24:
        /*006c*/ 	.word	0x00000000
        /*0070*/ 	.short	0x0002
        /*0072*/ 	.short	0x0010
        /*0074*/ 	.byte	0x00, 0xf4, 0x21, 0x00


	//----- nvinfo : EIATTR_KPARAM_INFO
	.align		4
.L_25:
        /*0078*/ 	.byte	0x04, 0x17
        /*007a*/ 	.short	(.L_27 - .L_26)
.L_26:
        /*007c*/ 	.word	0x00000000
        /*0080*/ 	.short	0x0001
        /*0082*/ 	.short	0x0008
        /*0084*/ 	.byte	0x00, 0xf4, 0x21, 0x00


	//----- nvinfo : EIATTR_KPARAM_INFO
	.align		4
.L_27:
        /*0088*/ 	.byte	0x04, 0x17
        /*008a*/ 	.short	(.L_29 - .L_28)
.L_28:
        /*008c*/ 	.word	0x00000000
        /*0090*/ 	.short	0x0000
        /*0092*/ 	.short	0x0000
        /*0094*/ 	.byte	0x00, 0xf4, 0x21, 0x00


	//----- nvinfo : EIATTR_SPARSE_MMA_MASK
	.align		4
.L_29:
        /*0098*/ 	.byte	0x03, 0x50
        /*009a*/ 	.short	0x0000


	//----- nvinfo : EIATTR_MAXREG_COUNT
	.align		4
        /*009c*/ 	.byte	0x03, 0x1b
        /*009e*/ 	.short	0x00ff


	//----- nvinfo : EIATTR_EXIT_INSTR_OFFSETS
	.align		4
        /*00a0*/ 	.byte	0x04, 0x1c
        /*00a2*/ 	.short	(.L_31 - .L_30)


	//   ....[0]....
.L_30:
        /*00a4*/ 	.word	0x00000680


	//   ....[1]....
        /*00a8*/ 	.word	0x000006a0


	//----- nvinfo : EIATTR_REQNTID
	.align		4
.L_31:
        /*00ac*/ 	.byte	0x04, 0x10
        /*00ae*/ 	.short	(.L_33 - .L_32)
.L_32:
        /*00b0*/ 	.word	0x00000080
        /*00b4*/ 	.word	0x00000001
        /*00b8*/ 	.word	0x00000001


	//----- nvinfo : EIATTR_CBANK_PARAM_SIZE
	.align		4
.L_33:
        /*00bc*/ 	.byte	0x03, 0x19
        /*00be*/ 	.short	0x0044


	//----- nvinfo : EIATTR_PARAM_CBANK
	.align		4
        /*00c0*/ 	.byte	0x04, 0x0a
        /*00c2*/ 	.short	(.L_35 - .L_34)
	.align		4
.L_34:
        /*00c4*/ 	.word	index@(.nv.constant0.triton_poi_fused__native_batch_norm_legit_no_training_add_mul_native_batch_norm_backward_relu_sigmoid_11)
        /*00c8*/ 	.short	0x0210
        /*00ca*/ 	.short	0x0044


	//----- nvinfo : EIATTR_SW_WAR
	.align		4
.L_35:
        /*00cc*/ 	.byte	0x04, 0x36
        /*00ce*/ 	.short	(.L_37 - .L_36)
.L_36:
        /*00d0*/ 	.word	0x00000008
.L_37:


//--------------------- .nv.callgraph             --------------------------
	.section	.nv.callgraph,"",@"SHT_CUDA_CALLGRAPH"
	.align	4
	.sectionentsize	8
	.align		4
        /*0000*/ 	.word	0x00000000
	.align		4
        /*0004*/ 	.word	0xffffffff
	.align		4
        /*0008*/ 	.word	0x00000000
	.align		4
        /*000c*/ 	.word	0xfffffffe
	.align		4
        /*0010*/ 	.word	0x00000000
	.align		4
        /*0014*/ 	.word	0xfffffffd
	.align		4
        /*0018*/ 	.word	0x00000000
	.align		4
        /*001c*/ 	.word	0xfffffffc


//--------------------- .nv.constant4             --------------------------
	.section	.nv.constant4,"a",@progbits
	.align	8
	.align		8
.nv.constant4:
        /*0000*/ 	.dword	_$_str
	.align		8
        /*0008*/ 	.dword	_$_str_$_2


//--------------------- .text.triton_poi_fused__native_batch_norm_legit_no_training_add_mul_native_batch_norm_backward_relu_sigmoid_11 --------------------------
	.section	.text.triton_poi_fused__native_batch_norm_legit_no_training_add_mul_native_batch_norm_backward_relu_sigmoid_11,"ax",@progbits
	.align	128
        .global         triton_poi_fused__native_batch_norm_legit_no_training_add_mul_native_batch_norm_backward_relu_sigmoid_11
        .type           triton_poi_fused__native_batch_norm_legit_no_training_add_mul_native_batch_norm_backward_relu_sigmoid_11,@function
        .size           triton_poi_fused__native_batch_norm_legit_no_training_add_mul_native_batch_norm_backward_relu_sigmoid_11,(.L_x_1 - triton_poi_fused__native_batch_norm_legit_no_training_add_mul_native_batch_norm_backward_relu_sigmoid_11)
        .other          triton_poi_fused__native_batch_norm_legit_no_training_add_mul_native_batch_norm_backward_relu_sigmoid_11,@"STO_CUDA_ENTRY STV_DEFAULT"
triton_poi_fused__native_batch_norm_legit_no_training_add_mul_native_batch_norm_backward_relu_sigmoid_11:
.text.triton_poi_fused__native_batch_norm_legit_no_training_add_mul_native_batch_norm_backward_relu_sigmoid_11:
[----:B------:R-:W0:Y:S01]  /*0000*/  LDC R1, c[0x0][0x28] ;  /* 0x00000a00ff017b82 */ /* 0x000e220000000800 */
[----:B------:R-:W1:Y:S07]  /*0010*/  S2R R0, SR_TID.X ;  /* 0x0000000000007919 */ /* 0x000e6e0000002100 */
[----:B------:R-:W2:Y:S01]  /*0020*/  LDC.64 R2, c[0x0][0x210] ;  /* 0x00008400ff027b82 */ /* 0x000ea20000000a00 */
[----:B------:R-:W-:Y:S01]  /*0030*/  ULDC.64 UR4, c[0x0][0x208] ;  /* 0x0000820000047ab9 */ /* 0x000fe20000000a00 */
[----:B------:R-:W3:Y:S06]  /*0040*/  S2R R5, SR_CTAID.X ;  /* 0x0000000000057919 */ /* 0x000eec0000002500 */
[----:B------:R-:W4:Y:S08]  /*0050*/  LDC.64 R6, c[0x0][0x228] ;  /* 0x00008a00ff067b82 */ /* 0x000f300000000a00 */
[----:B------:R-:W5:Y:S08]  /*0060*/  LDC.64 R18, c[0x0][0x220] ;  /* 0x00008800ff127b82 */ /* 0x000f700000000a00 */
[----:B------:R-:W5:Y:S01]  /*0070*/  LDC.64 R16, c[0x0][0x218] ;  /* 0x00008600ff107b82 */ /* 0x000f620000000a00 */
[----:B-1----:R-:W-:-:S07]  /*0080*/  SHF.L.U32 R0, R0, 0x1, RZ ;  /* 0x0000000100007819 */ /* 0x002fce00000006ff */
[----:B------:R-:W1:Y:S01]  /*0090*/  LDC.64 R14, c[0x0][0x230] ;  /* 0x00008c00ff0e7b82 */ /* 0x000e620000000a00 */
[----:B------:R-:W-:-:S04]  /*00a0*/  LOP3.LUT R0, R0, 0xfe, RZ, 0xc0, !PT ;  /* 0x000000fe00007812 */ /* 0x000fc800078ec0ff */
[----:B---3--:R-:W-:Y:S02]  /*00b0*/  LEA R0, R5, R0, 0x8 ;  /* 0x0000000005007211 */ /* 0x008fe400078e40ff */
[----:B------:R-:W-:Y:S01]  /*00c0*/  CS2R R4, SRZ ;  /* 0x0000000000047805 */ /* 0x000fe2000001ff00 */
[----:B------:R-:W3:Y:S01]  /*00d0*/  LDC.64 R12, c[0x0][0x238] ;  /* 0x00008e00ff0c7b82 */ /* 0x000ee20000000a00 */
[C---:B------:R-:W-:Y:S01]  /*00e0*/  ISETP.GE.AND P0, PT, R0.reuse, 0xc40, PT ;  /* 0x00000c400000780c */ /* 0x040fe20003f06270 */
[----:B------:R-:W-:-:S04]  /*00f0*/  IMAD.HI R8, R0, 0x5397829d, RZ ;  /* 0x5397829d00087827 */ /* 0x000fc800078e02ff */
[----:B--2---:R-:W-:Y:S01]  /*0100*/  IMAD.WIDE R2, R0, 0x4, R2 ;  /* 0x0000000400027825 */ /* 0x004fe200078e0202 */
[----:B------:R-:W-:-:S04]  /*0110*/  SHF.R.U32.HI R9, RZ, 0x1f, R8 ;  /* 0x0000001fff097819 */ /* 0x000fc80000011608 */
[----:B------:R-:W-:-:S03]  /*0120*/  LEA.HI.SX32 R9, R8, R9, 0x1a ;  /* 0x0000000908097211 */ /* 0x000fc600078fd2ff */
[----:B------:R2:W3:Y:S01]  /*0130*/  @!P0 LDG.E.64 R4, desc[UR4][R2.64] ;  /* 0x0000000402048981 */ /* 0x0004e2000c1e1b00 */
[----:B------:R-:W-:-:S04]  /*0140*/  LEA.HI R8, R9, R9, RZ, 0x2 ;  /* 0x0000000909087211 */ /* 0x000fc800078f10ff */
[----:B------:R-:W-:-:S04]  /*0150*/  LOP3.LUT R8, R8, 0xfffffffc, RZ, 0xc0, !PT ;  /* 0xfffffffc08087812 */ /* 0x000fc800078ec0ff */
[----:B------:R-:W-:Y:S02]  /*0160*/  IADD3 R21, R9, -R8, RZ ;  /* 0x8000000809157210 */ /* 0x000fe40007ffe0ff */
[----:B------:R-:W-:-:S03]  /*0170*/  CS2R R8, SRZ ;  /* 0x0000000000087805 */ /* 0x000fc6000001ff00 */
[----:B----4-:R-:W-:-:S05]  /*0180*/  IMAD.WIDE R6, R21, 0x4, R6 ;  /* 0x0000000415067825 */ /* 0x010fca00078e0206 */
[----:B------:R-:W4:Y:S04]  /*0190*/  @!P0 LDG.E.EL R8, desc[UR4][R6.64] ;  /* 0x0000000406088981 */ /* 0x000f28000c2e1900 */
[----:B------:R1:W4:Y:S01]  /*01a0*/  @!P0 LDG.E.EL R9, desc[UR4][R6.64] ;  /* 0x0000000406098981 */ /* 0x000322000c2e1900 */
[----:B------:R-:W-:Y:S01]  /*01b0*/  CS2R R10, SRZ ;  /* 0x00000000000a7805 */ /* 0x000fe2000001ff00 */
[----:B-----5:R-:W-:Y:S01]  /*01c0*/  IMAD.WIDE R18, R21, 0x4, R18 ;  /* 0x0000000415127825 */ /* 0x020fe200078e0212 */
[----:B--2---:R-:W-:-:S03]  /*01d0*/  CS2R R2, SRZ ;  /* 0x0000000000027805 */ /* 0x004fc6000001ff00 */
[----:B0-----:R-:W-:Y:S01]  /*01e0*/  IMAD.WIDE R16, R0, 0x4, R16 ;  /* 0x0000000400107825 */ /* 0x001fe200078e0210 */
[----:B------:R-:W2:Y:S04]  /*01f0*/  @!P0 LDG.E.EL R10, desc[UR4][R18.64] ;  /* 0x00000004120a8981 */ /* 0x000ea8000c2e1900 */
[----:B------:R0:W5:Y:S01]  /*0200*/  @!P0 LDG.E.EL R11, desc[UR4][R18.64] ;  /* 0x00000004120b8981 */ /* 0x000162000c2e1900 */
[C---:B-1----:R-:W-:Y:S01]  /*0210*/  IMAD.WIDE R6, R21.reuse, 0x4, R14 ;  /* 0x0000000415067825 */ /* 0x042fe200078e020e */
[----:B------:R-:W-:Y:S02]  /*0220*/  CS2R R14, SRZ ;  /* 0x00000000000e7805 */ /* 0x000fe4000001ff00 */
[----:B------:R1:W2:Y:S01]  /*0230*/  @!P0 LDG.E.64 R2, desc[UR4][R16.64] ;  /* 0x0000000410028981 */ /* 0x0002a2000c1e1b00 */
[----:B---3--:R-:W-:Y:S01]  /*0240*/  IMAD.WIDE R20, R21, 0x4, R12 ;  /* 0x0000000415147825 */ /* 0x008fe200078e020c */
[----:B------:R-:W-:-:S02]  /*0250*/  CS2R R12, SRZ ;  /* 0x00000000000c7805 */ /* 0x000fc4000001ff00 */
[----:B------:R-:W3:Y:S04]  /*0260*/  @!P0 LDG.E.EL R14, desc[UR4][R6.64] ;  /* 0x00000004060e8981 */ /* 0x000ee8000c2e1900 */
[----:B------:R0:W2:Y:S04]  /*0270*/  @!P0 LDG.E.EL R15, desc[UR4][R6.64] ;  /* 0x00000004060f8981 */ /* 0x0000a8000c2e1900 */
[----:B------:R-:W3:Y:S04]  /*0280*/  @!P0 LDG.E.EL R13, desc[UR4][R20.64] ;  /* 0x00000004140d8981 */ /* 0x000ee8000c2e1900 */
[----:B------:R0:W2:Y:S01]  /*0290*/  @!P0 LDG.E.EL R12, desc[UR4][R20.64] ;  /* 0x00000004140c8981 */ /* 0x0000a2000c2e1900 */
[----:B------:R-:W-:Y:S01]  /*02a0*/  FADD R5, RZ, -R5 ;  /* 0x80000005ff057221 */ /* 0x000fe20000000000 */
[----:B------:R-:W-:-:S03]  /*02b0*/  FADD R4, RZ, -R4 ;  /* 0x80000004ff047221 */ /* 0x000fc60000000000 */
[----:B0-----:R-:W-:Y:S01]  /*02c0*/  FMUL R18, R5, 1.4426950216293334961 ;  /* 0x3fb8aa3b05127820 */ /* 0x001fe20000400000 */
[----:B------:R-:W-:-:S04]  /*02d0*/  FMUL R4, R4, 1.4426950216293334961 ;  /* 0x3fb8aa3b04047820 */ /* 0x000fc80000400000 */
[----:B------:R-:W-:Y:S02]  /*02e0*/  FSETP.GEU.AND P1, PT, R18, -126, PT ;  /* 0xc2fc00001200780b */ /* 0x000fe40003f2e000 */
[----:B------:R-:W-:Y:S01]  /*02f0*/  FSETP.GEU.AND P2, PT, R4, -126, PT ;  /* 0xc2fc00000400780b */ /* 0x000fe20003f4e000 */
[----:B----4-:R-:W-:-:S10]  /*0300*/  FADD R8, R8, 9.9999997473787516356e-06 ;  /* 0x3727c5ac08087421 */ /* 0x010fd40000000000 */
[----:B------:R-:W-:Y:S02]  /*0310*/  @!P1 FMUL R18, R18, 0.5 ;  /* 0x3f00000012129820 */ /* 0x000fe40000400000 */
[----:B------:R-:W-:Y:S01]  /*0320*/  @!P2 FMUL R4, R4, 0.5 ;  /* 0x3f0000000404a820 */ /* 0x000fe20000400000 */
[----:B------:R-:W0:Y:S01]  /*0330*/  MUFU.SQRT R8, R8 ;  /* 0x0000000800087308 */ /* 0x000e220000002000 */
[----:B------:R-:W-:-:S07]  /*0340*/  FADD R9, R9, 9.9999997473787516356e-06 ;  /* 0x3727c5ac09097421 */ /* 0x000fce0000000000 */
[----:B-1----:R-:W1:Y:S08]  /*0350*/  MUFU.EX2 R16, R18 ;  /* 0x0000001200107308 */ /* 0x002e700000000800 */
[----:B------:R-:W4:Y:S01]  /*0360*/  MUFU.EX2 R5, R4 ;  /* 0x0000000400057308 */ /* 0x000f220000000800 */
[----:B0-----:R-:W-:-:S07]  /*0370*/  FSETP.GT.AND P3, PT, R8, 8.50705917302346158658e+37, PT ;  /* 0x7e8000000800780b */ /* 0x001fce0003f64000 */
[----:B------:R-:W0:Y:S01]  /*0380*/  MUFU.SQRT R17, R9 ;  /* 0x0000000900117308 */ /* 0x000e220000002000 */
[----:B-1----:R-:W-:Y:S01]  /*0390*/  @!P1 FMUL R16, R16, R16 ;  /* 0x0000001010109220 */ /* 0x002fe20000400000 */
[----:B------:R-:W-:Y:S01]  /*03a0*/  FSETP.GEU.AND P5, PT, R8, 1.175494350822287508e-38, PT ;  /* 0x008000000800780b */ /* 0x000fe20003fae000 */
[----:B----4-:R-:W-:Y:S02]  /*03b0*/  @!P2 FMUL R5, R5, R5 ;  /* 0x000000050505a220 */ /* 0x010fe40000400000 */
[----:B------:R-:W-:Y:S02]  /*03c0*/  FADD R16, R16, 1 ;  /* 0x3f80000010107421 */ /* 0x000fe40000000000 */
[----:B------:R-:W-:-:S03]  /*03d0*/  FADD R6, R5, 1 ;  /* 0x3f80000005067421 */ /* 0x000fc60000000000 */
[----:B------:R-:W-:Y:S02]  /*03e0*/  FSETP.GT.AND P1, PT, R16, 8.50705917302346158658e+37, PT ;  /* 0x7e8000001000780b */ /* 0x000fe40003f24000 */
[C---:B0-----:R-:W-:Y:S02]  /*03f0*/  FSETP.GT.AND P4, PT, R17.reuse, 8.50705917302346158658e+37, PT ;  /* 0x7e8000001100780b */ /* 0x041fe40003f84000 */
[----:B------:R-:W-:Y:S01]  /*0400*/  FSETP.GT.AND P2, PT, R6, 8.50705917302346158658e+37, PT ;  /* 0x7e8000000600780b */ /* 0x000fe20003f44000 */
[----:B------:R-:W-:Y:S01]  /*0410*/  @P3 FMUL R8, R8, 0.25 ;  /* 0x3e80000008083820 */ /* 0x000fe20000400000 */
[----:B------:R-:W-:Y:S01]  /*0420*/  FSETP.GEU.AND P6, PT, R17, 1.175494350822287508e-38, PT ;  /* 0x008000001100780b */ /* 0x000fe20003fce000 */
[----:B------:R-:W-:Y:S02]  /*0430*/  HFMA2.MMA R9, -RZ, RZ, 1.625, 0 ;  /* 0x3e800000ff097435 */ /* 0x000fe400000001ff */
[----:B------:R-:W-:-:S04]  /*0440*/  @!P5 FMUL R8, R8, 16777216 ;  /* 0x4b8000000808d820 */ /* 0x000fc80000400000 */
[----:B------:R-:W-:Y:S02]  /*0450*/  @P1 FMUL R16, R16, 0.25 ;  /* 0x3e80000010101820 */ /* 0x000fe40000400000 */
[----:B------:R-:W0:Y:S01]  /*0460*/  MUFU.RCP R8, R8 ;  /* 0x0000000800087308 */ /* 0x000e220000001000 */
[----:B------:R-:W-:Y:S01]  /*0470*/  @P4 FMUL R17, R17, 0.25 ;  /* 0x3e80000011114820 */ /* 0x000fe20000400000 */
[----:B------:R-:W-:Y:S01]  /*0480*/  @P2 FMUL R6, R6, 0.25 ;  /* 0x3e80000006062820 */ /* 0x000fe20000400000 */
[----:B------:R-:W-:Y:S02]  /*0490*/  FSEL R5, R9, 1, P3 ;  /* 0x3f80000009057808 */ /* 0x000fe40001800000 */
[----:B------:R-:W-:-:S03]  /*04a0*/  @!P6 FMUL R17, R17, 16777216 ;  /* 0x4b8000001111e820 */ /* 0x000fc60000400000 */
[----:B------:R-:W-:Y:S01]  /*04b0*/  MUFU.RCP R16, R16 ;  /* 0x0000001000107308 */ /* 0x000fe20000001000 */
[----:B------:R-:W-:-:S07]  /*04c0*/  @!P5 FMUL R5, R5, 16777216 ;  /* 0x4b8000000505d820 */ /* 0x000fce0000400000 */
[----:B------:R-:W1:Y:S01]  /*04d0*/  MUFU.RCP R6, R6 ;  /* 0x0000000600067308 */ /* 0x000e620000001000 */
[----:B0-----:R-:W-:Y:S01]  /*04e0*/  FMUL R21, R8, R5 ;  /* 0x0000000508157220 */ /* 0x001fe20000400000 */
[C---:B------:R-:W-:Y:S01]  /*04f0*/  FSEL R7, R9.reuse, 1, P2 ;  /* 0x3f80000009077808 */ /* 0x040fe20001000000 */
[----:B------:R-:W0:Y:S05]  /*0500*/  LDC.64 R4, c[0x0][0x240] ;  /* 0x00009000ff047b82 */ /* 0x000e2a0000000a00 */
[----:B------:R-:W4:Y:S01]  /*0510*/  MUFU.RCP R17, R17 ;  /* 0x0000001100117308 */ /* 0x000f220000001000 */
[C---:B------:R-:W-:Y:S02]  /*0520*/  FSEL R8, R9.reuse, 1, P4 ;  /* 0x3f80000009087808 */ /* 0x040fe40002000000 */
[----:B------:R-:W-:-:S02]  /*0530*/  FSEL R9, R9, 1, P1 ;  /* 0x3f80000009097808 */ /* 0x000fc40000800000 */
[----:B--2---:R-:W-:Y:S01]  /*0540*/  LOP3.LUT R10, R10, 0x80000000, RZ, 0x3c, !PT ;  /* 0x800000000a0a7812 */ /* 0x004fe200078e3cff */
[----:B------:R-:W-:Y:S01]  /*0550*/  @!P6 FMUL R8, R8, 16777216 ;  /* 0x4b8000000808e820 */ /* 0x000fe20000400000 */
[----:B-----5:R-:W-:Y:S01]  /*0560*/  LOP3.LUT R11, R11, 0x80000000, RZ, 0x3c, !PT ;  /* 0x800000000b0b7812 */ /* 0x020fe200078e3cff */
[----:B-1----:R-:W-:Y:S01]  /*0570*/  FFMA R19, R6, R7, 1 ;  /* 0x3f80000006137423 */ /* 0x002fe20000000007 */
[----:B------:R-:W-:Y:S01]  /*0580*/  FFMA R16, R16, R9, 1 ;  /* 0x3f80000010107423 */ /* 0x000fe20000000009 */
[----:B------:R-:W1:Y:S02]  /*0590*/  LDC.64 R6, c[0x0][0x248] ;  /* 0x00009200ff067b82 */ /* 0x000e640000000a00 */
[----:B------:R-:W-:Y:S01]  /*05a0*/  FFMA R2, R19, R2, R10 ;  /* 0x0000000213027223 */ /* 0x000fe2000000000a */
[----:B------:R-:W-:Y:S01]  /*05b0*/  FFMA R3, R16, R3, R11 ;  /* 0x0000000310037223 */ /* 0x000fe2000000000b */
[----:B----4-:R-:W-:Y:S02]  /*05c0*/  FMUL R8, R17, R8 ;  /* 0x0000000811087220 */ /* 0x010fe40000400000 */
[----:B------:R-:W-:-:S02]  /*05d0*/  FMUL R10, R2, R21 ;  /* 0x00000015020a7220 */ /* 0x000fc40000400000 */
[----:B------:R-:W-:Y:S02]  /*05e0*/  FMUL R9, R3, R8 ;  /* 0x0000000803097220 */ /* 0x000fe40000400000 */
[----:B---3--:R-:W-:Y:S02]  /*05f0*/  FFMA R10, R10, R14, R13 ;  /* 0x0000000e0a0a7223 */ /* 0x008fe4000000000d */
[----:B------:R-:W-:-:S03]  /*0600*/  FFMA R9, R9, R15, R12 ;  /* 0x0000000f09097223 */ /* 0x000fc6000000000c */
[----:B------:R-:W-:Y:S02]  /*0610*/  FSETP.GEU.AND P1, PT, R10, RZ, PT ;  /* 0x000000ff0a00720b */ /* 0x000fe40003f2e000 */
[C---:B------:R-:W-:Y:S01]  /*0620*/  FSETP.GEU.AND P2, PT, R9.reuse, RZ, PT ;  /* 0x000000ff0900720b */ /* 0x040fe20003f4e000 */
[----:B0-----:R-:W-:Y:S01]  /*0630*/  IMAD.WIDE R4, R0, 0x4, R4 ;  /* 0x0000000400047825 */ /* 0x001fe200078e0204 */
[----:B------:R-:W-:Y:S02]  /*0640*/  FSEL R8, R10, RZ, P1 ;  /* 0x000000ff0a087208 */ /* 0x000fe40000800000 */
[----:B------:R-:W-:Y:S01]  /*0650*/  FSEL R9, R9, RZ, P2 ;  /* 0x000000ff09097208 */ /* 0x000fe20001000000 */
[----:B-1----:R-:W-:-:S04]  /*0660*/  IMAD.WIDE R6, R0, 0x4, R6 ;  /* 0x0000000400067825 */ /* 0x002fc800078e0206 */
[----:B------:R0:W-:Y:S02]  /*0670*/  @!P0 STG.E.64 desc[UR4][R4.64], R8 ;  /* 0x0000000804008986 */ /* 0x0001e4000c101b04 */
[----:B0-----:R-:W-:Y:S05]  /*0680*/  @P0 EXIT ;  /* 0x000000000000094d */ /* 0x001fea0003800000 */
[----:B------:R-:W-:Y:S01]  /*0690*/  STG.E.64 desc[UR4][R6.64], R2 ;  /* 0x0000000206007986 */ /* 0x000fe2000c101b04 */
[----:B------:R-:W-:Y:S05]  /*06a0*/  EXIT ;  /* 0x000000000000794d */ /* 0x000fea0003800000 */
.L_x_0:
[----:B------:R-:W-:-:S00]  /*06b0*/  BRA `(.L_x_0) ;  /* 0xfffffffc00fc7947 */ /* 0x000fc0000383ffff */
[----:B------:R-:W-:-:S00]  /*06c0*/  NOP ;  /* 0x0000000000007918 */ /* 0x000fc00000000000 */
        /* <DEDUP_REMOVED lines=11> */
.L_x_1:


//--------------------- .nv.global.init           --------------------------
	.section	.nv.global.init,"aw",@progbits
.nv.global.init:
	.type		_$_str,@object
	.size		_$_str,(_$_str_$_2 - _$_str)
_$_str:
        /*0000*/ 	.byte	0x5f, 0x5f, 0x43, 0x55, 0x44, 0x41, 0x5f, 0x46, 0x54, 0x5a, 0x00
	.type		_$_str_$_2,@object
	.size		_$_str_$_2,(.L_1 - _$_str_$_2)
_$_str_$_2:
        /*000b*/ 	.byte	0x5f, 0x5f, 0x43, 0x55, 0x44, 0x41, 0x5f, 0x50, 0x52, 0x45, 0x43, 0x5f, 0x53, 0x51, 0x52, 0x54
        /*001b*/ 	.byte	0x00
.L_1:


//--------------------- .nv.constant0.triton_poi_fused__native_batch_norm_legit_no_training_add_mul_native_batch_norm_backward_relu_sigmoid_11 --------------------------
	.section	.nv.constant0.triton_poi_fused__native_batch_norm_legit_no_training_add_mul_native_batch_norm_backward_relu_sigmoid_11,"a",@progbits
	.sectionflags	@""
	.align	4
.nv.constant0.triton_poi_fused__native_batch_norm_legit_no_training_add_mul_native_batch_norm_backward_relu_sigmoid_11:
	.zero		596
